	.headerflags	@"EF_CUDA_TEXMODE_UNIFIED EF_CUDA_64BIT_ADDRESS EF_CUDA_ACCELERATORS EF_CUDA_SM90 EF_CUDA_VIRTUAL_SM(EF_CUDA_SM90)"
	.elftype	@"ET_EXEC"


//--------------------- .nv.info                  --------------------------
	.section	.nv.info,"",@"SHT_CUDA_INFO"
	.align	4


	//----- nvinfo : EIATTR_REGCOUNT
	.align		4
        /*0000*/ 	.byte	0x04, 0x2f
        /*0002*/ 	.short	(.L_1 - .L_0)
	.align		4
.L_0:
        /*0004*/ 	.word	index@(triton_poi_fused_cat_21)
        /*0008*/ 	.word	0x0000001f


	//----- nvinfo : EIATTR_MIN_STACK_SIZE
	.align		4
.L_1:
        /*000c*/ 	.byte	0x04, 0x12
        /*000e*/ 	.short	(.L_3 - .L_2)
	.align		4
.L_2:
        /*0010*/ 	.word	index@(triton_poi_fused_cat_21)
        /*0014*/ 	.word	0x00000000


	//----- nvinfo : EIATTR_FRAME_SIZE
	.align		4
.L_3:
        /*0018*/ 	.byte	0x04, 0x11
        /*001a*/ 	.short	(.L_5 - .L_4)
	.align		4
.L_4:
        /*001c*/ 	.word	index@(triton_poi_fused_cat_21)
        /*0020*/ 	.word	0x00000000


	//----- nvinfo : EIATTR_MIN_STACK_SIZE
	.align		4
.L_5:
        /*0024*/ 	.byte	0x04, 0x12
        /*0026*/ 	.short	(.L_7 - .L_6)
	.align		4
.L_6:
        /*0028*/ 	.word	index@(triton_poi_fused_cat_21)
        /*002c*/ 	.word	0x00000000
.L_7:


//--------------------- .nv.info.triton_poi_fused_cat_21 --------------------------
	.section	.nv.info.triton_poi_fused_cat_21,"",@"SHT_CUDA_INFO"
	.sectionflags	@""
	.align	4


	//----- nvinfo : EIATTR_CUDA_API_VERSION
	.align		4
        /*0000*/ 	.byte	0x04, 0x37
        /*0002*/ 	.short	(.L_9 - .L_8)
.L_8:
        /*0004*/ 	.word	0x0000007c


	//----- nvinfo : EIATTR_KPARAM_INFO
	.align		4
.L_9:
        /*0008*/ 	.byte	0x04, 0x17
        /*000a*/ 	.short	(.L_11 - .L_10)
.L_10:
        /*000c*/ 	.word	0x00000000
        /*0010*/ 	.short	0x0009
        /*0012*/ 	.short	0x0048
        /*0014*/ 	.byte	0x00, 0xf0, 0x11, 0x00


	//----- nvinfo : EIATTR_KPARAM_INFO
	.align		4
.L_11:
        /*0018*/ 	.byte	0x04, 0x17
        /*001a*/ 	.short	(.L_13 - .L_12)
.L_12:
        /*001c*/ 	.word	0x00000000
        /*0020*/ 	.short	0x0008
        /*0022*/ 	.short	0x0040
        /*0024*/ 	.byte	0x00, 0xf4, 0x21, 0x00


	//----- nvinfo : EIATTR_KPARAM_INFO
	.align		4
.L_13:
        /*0028*/ 	.byte	0x04, 0x17
        /*002a*/ 	.short	(.L_15 - .L_14)
.L_14:
        /*002c*/ 	.word	0x00000000
        /*0030*/ 	.short	0x0007
        /*0032*/ 	.short	0x0038
        /*0034*/ 	.byte	0x00, 0xf4, 0x21, 0x00


	//----- nvinfo : EIATTR_KPARAM_INFO
	.align		4
.L_15:
        /*0038*/ 	.byte	0x04, 0x17
        /*003a*/ 	.short	(.L_17 - .L_16)
.L_16:
        /*003c*/ 	.word	0x00000000
        /*0040*/ 	.short	0x0006
        /*0042*/ 	.short	0x0030
        /*0044*/ 	.byte	0x00, 0xf4, 0x21, 0x00


	//----- nvinfo : EIATTR_KPARAM_INFO
	.align		4
.L_17:
        /*0048*/ 	.byte	0x04, 0x17
        /*004a*/ 	.short	(.L_19 - .L_18)
.L_18:
        /*004c*/ 	.word	0x00000000
        /*0050*/ 	.short	0x0005
        /*0052*/ 	.short	0x0028
        /*0054*/ 	.byte	0x00, 0xf4, 0x21, 0x00


	//----- nvinfo : EIATTR_KPARAM_INFO
	.align		4
.L_19:
        /*0058*/ 	.byte	0x04, 0x17
        /*005a*/ 	.short	(.L_21 - .L_20)
.L_20:
        /*005c*/ 	.word	0x00000000
        /*0060*/ 	.short	0x0004
        /*0062*/ 	.short	0x0020
        /*0064*/ 	.byte	0x00, 0xf4, 0x21, 0x00


	//----- nvinfo : EIATTR_KPARAM_INFO
	.align		4
.L_21:
        /*0068*/ 	.byte	0x04, 0x17
        /*006a*/ 	.short	(.L_23 - .L_22)
.L_22:
        /*006c*/ 	.word	0x00000000
        /*0070*/ 	.short	0x0003
        /*0072*/ 	.short	0x0018
        /*0074*/ 	.byte	0x00, 0xf4, 0x21, 0x00


	//----- nvinfo : EIATTR_KPARAM_INFO
	.align		4
.L_23:
        /*0078*/ 	.byte	0x04, 0x17
        /*007a*/ 	.short	(.L_25 - .L_24)
.L_24:
        /*007c*/ 	.word	0x00000000
        /*0080*/ 	.short	0x0002
        /*0082*/ 	.short	0x0010
        /*0084*/ 	.byte	0x00, 0xf4, 0x21, 0x00


	//----- nvinfo : EIATTR_KPARAM_INFO
	.align		4
.L_25:
        /*0088*/ 	.byte	0x04, 0x17
        /*008a*/ 	.short	(.L_27 - .L_26)
.L_26:
        /*008c*/ 	.word	0x00000000
        /*0090*/ 	.short	0x0001
        /*0092*/ 	.short	0x0008
        /*0094*/ 	.byte	0x00, 0xf4, 0x21, 0x00


	//----- nvinfo : EIATTR_KPARAM_INFO
	.align		4
.L_27:
        /*0098*/ 	.byte	0x04, 0x17
        /*009a*/ 	.short	(.L_29 - .L_28)
.L_28:
        /*009c*/ 	.word	0x00000000
        /*00a0*/ 	.short	0x0000
        /*00a2*/ 	.short	0x0000
        /*00a4*/ 	.byte	0x00, 0xf4, 0x21, 0x00


	//----- nvinfo : EIATTR_SPARSE_MMA_MASK
	.align		4
.L_29:
        /*00a8*/ 	.byte	0x03, 0x50
        /*00aa*/ 	.short	0x0000


	//----- nvinfo : EIATTR_MAXREG_COUNT
	.align		4
        /*00ac*/ 	.byte	0x03, 0x1b
        /*00ae*/ 	.short	0x00ff


	//----- nvinfo : EIATTR_EXIT_INSTR_OFFSETS
	.align		4
        /*00b0*/ 	.byte	0x04, 0x1c
        /*00b2*/ 	.short	(.L_31 - .L_30)


	//   ....[0]....
.L_30:
        /*00b4*/ 	.word	0x00000650


	//----- nvinfo : EIATTR_REQNTID
	.align		4
.L_31:
        /*00b8*/ 	.byte	0x04, 0x10
        /*00ba*/ 	.short	(.L_33 - .L_32)
.L_32:
        /*00bc*/ 	.word	0x00000100
        /*00c0*/ 	.word	0x00000001
        /*00c4*/ 	.word	0x00000001


	//----- nvinfo : EIATTR_CBANK_PARAM_SIZE
	.align		4
.L_33:
        /*00c8*/ 	.byte	0x03, 0x19
        /*00ca*/ 	.short	0x004c


	//----- nvinfo : EIATTR_PARAM_CBANK
	.align		4
        /*00cc*/ 	.byte	0x04, 0x0a
        /*00ce*/ 	.short	(.L_35 - .L_34)
	.align		4
.L_34:
        /*00d0*/ 	.word	index@(.nv.constant0.triton_poi_fused_cat_21)
        /*00d4*/ 	.short	0x0210
        /*00d6*/ 	.short	0x004c


	//----- nvinfo : EIATTR_SW_WAR
	.align		4
.L_35:
        /*00d8*/ 	.byte	0x04, 0x36
        /*00da*/ 	.short	(.L_37 - .L_36)
.L_36:
        /*00dc*/ 	.word	0x00000008
.L_37:


//--------------------- .nv.callgraph             --------------------------
	.section	.nv.callgraph,"",@"SHT_CUDA_CALLGRAPH"
	.align	4
	.sectionentsize	8
	.align		4
        /*0000*/ 	.word	0x00000000
	.align		4
        /*0004*/ 	.word	0xffffffff
	.align		4
        /*0008*/ 	.word	0x00000000
	.align		4
        /*000c*/ 	.word	0xfffffffe
	.align		4
        /*0010*/ 	.word	0x00000000
	.align		4
        /*0014*/ 	.word	0xfffffffd
	.align		4
        /*0018*/ 	.word	0x00000000
	.align		4
        /*001c*/ 	.word	0xfffffffc


//--------------------- .text.triton_poi_fused_cat_21 --------------------------
	.section	.text.triton_poi_fused_cat_21,"ax",@progbits
	.align	128
        .global         triton_poi_fused_cat_21
        .type           triton_poi_fused_cat_21,@function
        .size           triton_poi_fused_cat_21,(.L_x_1 - triton_poi_fused_cat_21)
        .other          triton_poi_fused_cat_21,@"STO_CUDA_ENTRY STV_DEFAULT"
triton_poi_fused_cat_21:
.text.triton_poi_fused_cat_21:
[----:B------:R-:W-:Y:S01]  /*0000*/  LDC R1, c[0x0][0x28] ;  /* 0x00000a00ff017b82 */ /* 0x000fe20000000800 */
[----:B------:R-:W1:Y:S07]  /*0010*/  S2R R0, SR_TID.X ;  /* 0x0000000000007919 */ /* 0x000e6e0000002100 */
[----:B------:R-:W2:Y:S01]  /*0020*/  LDC.64 R18, c[0x0][0x218] ;  /* 0x00008600ff127b82 */ /* 0x000ea20000000a00 */
[----:B------:R-:W-:Y:S01]  /*0030*/  ULDC.64 UR4, c[0x0][0x220] ;  /* 0x0000880000047ab9 */ /* 0x000fe20000000a00 */
[----:B------:R-:W-:Y:S01]  /*0040*/  CS2R R14, SRZ ;  /* 0x00000000000e7805 */ /* 0x000fe2000001ff00 */
[----:B------:R-:W3:Y:S01]  /*0050*/  S2R R3, SR_CTAID.X ;  /* 0x0000000000037919 */ /* 0x000ee20000002500 */
[----:B------:R-:W-:-:S02]  /*0060*/  CS2R R24, SRZ ;  /* 0x0000000000187805 */ /* 0x000fc4000001ff00 */
[----:B------:R-:W-:Y:S02]  /*0070*/  CS2R R20, SRZ ;  /* 0x0000000000147805 */ /* 0x000fe4000001ff00 */
[----:B------:R-:W-:Y:S01]  /*0080*/  CS2R R16, SRZ ;  /* 0x0000000000107805 */ /* 0x000fe2000001ff00 */
[----:B------:R-:W4:Y:S08]  /*0090*/  LDC.64 R22, c[0x0][0x210] ;  /* 0x00008400ff167b82 */ /* 0x000f300000000a00 */
[----:B------:R-:W5:Y:S08]  /*00a0*/  LDC.64 R8, c[0x0][0x238] ;  /* 0x00008e00ff087b82 */ /* 0x000f700000000a00 */
[----:B------:R-:W2:Y:S01]  /*00b0*/  LDC.64 R12, c[0x0][0x240] ;  /* 0x00009000ff0c7b82 */ /* 0x000ea20000000a00 */
[----:B------:R-:W-:Y:S01]  /*00c0*/  IMAD.MOV.U32 R28, RZ, RZ, RZ ;  /* 0x000000ffff1c7224 */ /* 0x000fe200078e00ff */
[----:B------:R-:W-:Y:S01]  /*00d0*/  ULDC.64 UR6, c[0x0][0x228] ;  /* 0x00008a0000067ab9 */ /* 0x000fe20000000a00 */
[----:B------:R-:W-:Y:S01]  /*00e0*/  ULDC.64 UR8, c[0x0][0x230] ;  /* 0x00008c0000087ab9 */ /* 0x000fe20000000a00 */
[----:B-1----:R-:W-:-:S05]  /*00f0*/  IMAD.SHL.U32 R0, R0, 0x2, RZ ;  /* 0x0000000200007824 */ /* 0x002fca00078e00ff */
[----:B------:R-:W-:-:S05]  /*0100*/  LOP3.LUT R0, R0, 0x1fe, RZ, 0xc0, !PT ;  /* 0x000001fe00007812 */ /* 0x000fca00078ec0ff */
[----:B---3--:R-:W-:-:S05]  /*0110*/  IMAD R2, R3, 0x200, R0 ;  /* 0x0000020003027824 */ /* 0x008fca00078e0200 */
[----:B------:R-:W-:-:S04]  /*0120*/  SHF.R.S32.HI R3, RZ, 0x1f, R2 ;  /* 0x0000001fff037819 */ /* 0x000fc80000011402 */
[CC--:B------:R-:W-:Y:S02]  /*0130*/  LEA.HI R0, R3.reuse, R2.reuse, RZ, 0xc ;  /* 0x0000000203007211 */ /* 0x0c0fe400078f60ff */
[----:B------:R-:W-:Y:S02]  /*0140*/  LEA.HI R7, R3, R2, RZ, 0x13 ;  /* 0x0000000203077211 */ /* 0x000fe400078f98ff */
[----:B------:R-:W-:Y:S02]  /*0150*/  SHF.R.S32.HI R4, RZ, 0xc, R0 ;  /* 0x0000000cff047819 */ /* 0x000fe40000011400 */
[----:B------:R-:W-:Y:S02]  /*0160*/  LOP3.LUT R3, R0, 0xfffff000, RZ, 0xc0, !PT ;  /* 0xfffff00000037812 */ /* 0x000fe400078ec0ff */
[----:B------:R-:W-:Y:S02]  /*0170*/  LEA.HI R5, R4, R4, RZ, 0x7 ;  /* 0x0000000404057211 */ /* 0x000fe400078f38ff */
[----:B------:R-:W-:Y:S01]  /*0180*/  SHF.R.S32.HI R11, RZ, 0x13, R7 ;  /* 0x00000013ff0b7819 */ /* 0x000fe20000011407 */
[----:B------:R-:W-:Y:S01]  /*0190*/  IMAD.IADD R6, R2, 0x1, -R3 ;  /* 0x0000000102067824 */ /* 0x000fe200078e0a03 */
[----:B------:R-:W-:-:S02]  /*01a0*/  LOP3.LUT R5, R5, 0xffffff80, RZ, 0xc0, !PT ;  /* 0xffffff8005057812 */ /* 0x000fc400078ec0ff */
[----:B------:R-:W-:Y:S01]  /*01b0*/  LOP3.LUT R3, R7, 0xfff80000, RZ, 0xc0, !PT ;  /* 0xfff8000007037812 */ /* 0x000fe200078ec0ff */
[C---:B------:R-:W-:Y:S02]  /*01c0*/  IMAD R6, R11.reuse, 0x20000, R6 ;  /* 0x000200000b067824 */ /* 0x040fe400078e0206 */
[----:B------:R-:W-:Y:S02]  /*01d0*/  IMAD.IADD R0, R4, 0x1, -R5 ;  /* 0x0000000104007824 */ /* 0x000fe400078e0a05 */
[----:B------:R-:W-:Y:S01]  /*01e0*/  IMAD.IADD R4, R2, 0x1, -R3 ;  /* 0x0000000102047824 */ /* 0x000fe200078e0a03 */
[----:B------:R-:W-:Y:S01]  /*01f0*/  SHF.R.S32.HI R10, RZ, 0x1f, R6 ;  /* 0x0000001fff0a7819 */ /* 0x000fe20000011406 */
[C---:B------:R-:W-:Y:S02]  /*0200*/  IMAD.SHL.U32 R5, R0.reuse, 0x1000, RZ ;  /* 0x0000100000057824 */ /* 0x040fe400078e00ff */
[----:B------:R-:W-:Y:S01]  /*0210*/  IMAD R4, R11, 0x20000, R4 ;  /* 0x000200000b047824 */ /* 0x000fe200078e0204 */
[C---:B------:R-:W-:Y:S01]  /*0220*/  LOP3.LUT R11, R0.reuse, 0xffffffe0, RZ, 0xc0, !PT ;  /* 0xffffffe0000b7812 */ /* 0x040fe200078ec0ff */
[----:B--2---:R-:W-:Y:S01]  /*0230*/  IMAD.WIDE R18, R0, 0x4, R18 ;  /* 0x0000000400127825 */ /* 0x004fe200078e0212 */
[----:B------:R-:W-:-:S02]  /*0240*/  IADD3 R6, P0, R5, R6, RZ ;  /* 0x0000000605067210 */ /* 0x000fc40007f1e0ff */
[----:B------:R-:W-:Y:S01]  /*0250*/  ISETP.NE.AND P3, PT, R11, 0x20, PT ;  /* 0x000000200b00780c */ /* 0x000fe20003f65270 */
[----:B----4-:R-:W-:Y:S01]  /*0260*/  IMAD.WIDE R22, R4, 0x4, R22 ;  /* 0x0000000404167825 */ /* 0x010fe200078e0216 */
[----:B------:R-:W-:Y:S02]  /*0270*/  LEA.HI.X.SX32 R7, R5, R10, 0x1, P0 ;  /* 0x0000000a05077211 */ /* 0x000fe400000f0eff */
[----:B------:R-:W-:Y:S01]  /*0280*/  ISETP.NE.AND P0, PT, R11, 0x40, PT ;  /* 0x000000400b00780c */ /* 0x000fe20003f05270 */
[C---:B------:R-:W-:Y:S01]  /*0290*/  IMAD.SHL.U32 R5, R6.reuse, 0x4, RZ ;  /* 0x0000000406057824 */ /* 0x040fe200078e00ff */
[----:B------:R-:W-:Y:S01]  /*02a0*/  SHF.L.U64.HI R6, R6, 0x2, R7 ;  /* 0x0000000206067819 */ /* 0x000fe20000010207 */
[----:B------:R-:W-:Y:S02]  /*02b0*/  IMAD.MOV.U32 R7, RZ, RZ, RZ ;  /* 0x000000ffff077224 */ /* 0x000fe400078e00ff */
[----:B-----5:R-:W-:Y:S01]  /*02c0*/  IMAD.WIDE R8, R4, 0x4, R8 ;  /* 0x0000000404087825 */ /* 0x020fe200078e0208 */
[----:B------:R-:W-:-:S04]  /*02d0*/  IADD3 R10, P1, R5, UR4, RZ ;  /* 0x00000004050a7c10 */ /* 0x000fc8000ff3e0ff */
[----:B------:R-:W-:Y:S01]  /*02e0*/  IADD3.X R11, R6, UR5, RZ, P1, !PT ;  /* 0x00000005060b7c10 */ /* 0x000fe20008ffe4ff */
[----:B------:R-:W-:Y:S01]  /*02f0*/  ULDC.64 UR4, c[0x0][0x208] ;  /* 0x0000820000047ab9 */ /* 0x000fe20000000a00 */
[C---:B------:R-:W-:Y:S01]  /*0300*/  ISETP.GE.AND P1, PT, R0.reuse, 0x20, PT ;  /* 0x000000200000780c */ /* 0x040fe20003f26270 */
[C---:B0-----:R-:W-:Y:S01]  /*0310*/  IMAD.WIDE R26, R0.reuse, 0x4, R12 ;  /* 0x00000004001a7825 */ /* 0x041fe200078e020c */
[----:B------:R-:W-:Y:S01]  /*0320*/  ISETP.GT.AND P2, PT, R0, 0x5f, PT ;  /* 0x0000005f0000780c */ /* 0x000fe20003f44270 */
[----:B------:R0:W2:Y:S01]  /*0330*/  @!P3 LDG.E.64 R16, desc[UR4][R10.64+-0x80000] ;  /* 0xf80000040a10b981 */ /* 0x0000a2000c1e1b00 */
[----:B------:R-:W-:-:S09]  /*0340*/  IADD3 R12, P4, R5, UR6, RZ ;  /* 0x00000006050c7c10 */ /* 0x000fd2000ff9e0ff */
[----:B------:R-:W3:Y:S04]  /*0350*/  @!P1 LDG.E.EL R7, desc[UR4][R18.64] ;  /* 0x0000000412079981 */ /* 0x000ee8000c2e1900 */
[----:B------:R1:W4:Y:S04]  /*0360*/  @!P1 LDG.E.64 R14, desc[UR4][R22.64] ;  /* 0x00000004160e9981 */ /* 0x000328000c1e1b00 */
[----:B------:R5:W2:Y:S01]  /*0370*/  @!P1 LDG.E.EL R24, desc[UR4][R18.64] ;  /* 0x0000000412189981 */ /* 0x000aa2000c2e1900 */
[----:B0-----:R-:W-:-:S03]  /*0380*/  IADD3 R10, P5, R5, UR8, RZ ;  /* 0x00000008050a7c10 */ /* 0x001fc6000ffbe0ff */
[----:B------:R0:W2:Y:S01]  /*0390*/  @!P1 LDG.E.64 R20, desc[UR4][R8.64] ;  /* 0x0000000408149981 */ /* 0x0000a2000c1e1b00 */
[----:B------:R-:W-:Y:S01]  /*03a0*/  IADD3.X R13, R6, UR7, RZ, P4, !PT ;  /* 0x00000007060d7c10 */ /* 0x000fe2000a7fe4ff */
[----:B-1----:R-:W1:Y:S02]  /*03b0*/  LDC.64 R22, c[0x0][0x248] ;  /* 0x00009200ff167b82 */ /* 0x002e640000000a00 */
[----:B------:R-:W2:Y:S01]  /*03c0*/  @!P1 LDG.E.EL R28, desc[UR4][R26.64] ;  /* 0x000000041a1c9981 */ /* 0x000ea2000c2e1900 */
[----:B------:R-:W-:Y:S02]  /*03d0*/  IADD3.X R11, R6, UR9, RZ, P5, !PT ;  /* 0x00000009060b7c10 */ /* 0x000fe4000affe4ff */
[----:B-----5:R-:W-:Y:S01]  /*03e0*/  CS2R R18, SRZ ;  /* 0x0000000000127805 */ /* 0x020fe2000001ff00 */
[----:B------:R-:W5:Y:S01]  /*03f0*/  @!P1 LDG.E.EL R25, desc[UR4][R26.64] ;  /* 0x000000041a199981 */ /* 0x000f62000c2e1900 */
[----:B0-----:R-:W-:-:S04]  /*0400*/  CS2R R8, SRZ ;  /* 0x0000000000087805 */ /* 0x001fc8000001ff00 */
[----:B------:R0:W5:Y:S04]  /*0410*/  @P2 LDG.E.64 R18, desc[UR4][R10.64+-0x180000] ;  /* 0xe80000040a122981 */ /* 0x000168000c1e1b00 */
[----:B------:R-:W5:Y:S01]  /*0420*/  @!P0 LDG.E.64 R8, desc[UR4][R12.64+-0x100000] ;  /* 0xf00000040c088981 */ /* 0x000f62000c1e1b00 */
[----:B------:R-:W-:Y:S01]  /*0430*/  IMAD.IADD R3, R3, 0x1, R4 ;  /* 0x0000000103037824 */ /* 0x000fe200078e0204 */
[----:B------:R-:W-:Y:S01]  /*0440*/  ISETP.GE.AND P4, PT, R0, 0x40, PT ;  /* 0x000000400000780c */ /* 0x000fe20003f86270 */
[----:B-1----:R-:W-:Y:S01]  /*0450*/  IMAD.WIDE R22, R2, 0x4, R22 ;  /* 0x0000000402167825 */ /* 0x002fe200078e0216 */
[----:B---3--:R-:W-:Y:S02]  /*0460*/  SEL R5, R7, RZ, !P1 ;  /* 0x000000ff07057207 */ /* 0x008fe40004800000 */
[----:B------:R-:W1:Y:S01]  /*0470*/  LDC.64 R6, c[0x0][0x250] ;  /* 0x00009400ff067b82 */ /* 0x000e620000000a00 */
[----:B----4-:R-:W-:-:S02]  /*0480*/  SEL R14, R14, RZ, !P1 ;  /* 0x000000ff0e0e7207 */ /* 0x010fc40004800000 */
[----:B------:R-:W-:Y:S02]  /*0490*/  SEL R15, R15, RZ, !P1 ;  /* 0x000000ff0f0f7207 */ /* 0x000fe40004800000 */
[----:B--2---:R-:W-:Y:S01]  /*04a0*/  SEL R24, R24, RZ, !P1 ;  /* 0x000000ff18187207 */ /* 0x004fe20004800000 */
[----:B------:R-:W-:Y:S01]  /*04b0*/  FADD R5, R14, R5 ;  /* 0x000000050e057221 */ /* 0x000fe20000000000 */
[----:B------:R-:W-:Y:S02]  /*04c0*/  SEL R16, R16, RZ, !P3 ;  /* 0x000000ff10107207 */ /* 0x000fe40005800000 */
[----:B------:R-:W-:Y:S01]  /*04d0*/  SEL R20, R20, RZ, !P1 ;  /* 0x000000ff14147207 */ /* 0x000fe20004800000 */
[----:B------:R-:W-:Y:S01]  /*04e0*/  FADD R4, R15, R24 ;  /* 0x000000180f047221 */ /* 0x000fe20000000000 */
[----:B------:R-:W-:Y:S02]  /*04f0*/  SEL R17, R17, RZ, !P3 ;  /* 0x000000ff11117207 */ /* 0x000fe40005800000 */
[----:B0-----:R-:W-:-:S02]  /*0500*/  SEL R11, R28, RZ, !P1 ;  /* 0x000000ff1c0b7207 */ /* 0x001fc40004800000 */
[----:B------:R-:W-:Y:S02]  /*0510*/  ISETP.GE.AND P3, PT, R0, 0x60, PT ;  /* 0x000000600000780c */ /* 0x000fe40003f66270 */
[----:B------:R-:W-:Y:S01]  /*0520*/  SEL R0, R5, R16, !P1 ;  /* 0x0000001005007207 */ /* 0x000fe20004800000 */
[----:B------:R-:W-:Y:S01]  /*0530*/  @!P1 FADD R16, R20, R11 ;  /* 0x0000000b14109221 */ /* 0x000fe20000000000 */
[----:B------:R-:W-:Y:S02]  /*0540*/  SEL R10, R21, RZ, !P1 ;  /* 0x000000ff150a7207 */ /* 0x000fe40004800000 */
[----:B-----5:R-:W-:Y:S02]  /*0550*/  SEL R25, R25, RZ, !P1 ;  /* 0x000000ff19197207 */ /* 0x020fe40004800000 */
[----:B------:R-:W-:Y:S02]  /*0560*/  SEL R4, R4, R17, !P1 ;  /* 0x0000001104047207 */ /* 0x000fe40004800000 */
[----:B------:R-:W-:-:S02]  /*0570*/  SEL R11, R8, RZ, !P0 ;  /* 0x000000ff080b7207 */ /* 0x000fc40004000000 */
[----:B------:R-:W-:Y:S01]  /*0580*/  SEL R9, R9, RZ, !P0 ;  /* 0x000000ff09097207 */ /* 0x000fe20004000000 */
[----:B------:R-:W-:Y:S01]  /*0590*/  @!P1 FADD R17, R10, R25 ;  /* 0x000000190a119221 */ /* 0x000fe20000000000 */
[----:B------:R-:W-:Y:S02]  /*05a0*/  SEL R18, R18, RZ, P2 ;  /* 0x000000ff12127207 */ /* 0x000fe40001000000 */
[----:B------:R-:W-:Y:S02]  /*05b0*/  SEL R5, R0, R11, !P4 ;  /* 0x0000000b00057207 */ /* 0x000fe40006000000 */
[----:B------:R-:W-:Y:S02]  /*05c0*/  SEL R19, R19, RZ, P2 ;  /* 0x000000ff13137207 */ /* 0x000fe40001000000 */
[----:B------:R-:W-:Y:S01]  /*05d0*/  SEL R4, R4, R9, !P4 ;  /* 0x0000000904047207 */ /* 0x000fe20006000000 */
[----:B-1----:R-:W-:Y:S01]  /*05e0*/  IMAD.WIDE R6, R3, 0x4, R6 ;  /* 0x0000000403067825 */ /* 0x002fe200078e0206 */
[----:B------:R-:W-:-:S02]  /*05f0*/  SEL R2, R5, R18, !P3 ;  /* 0x0000001205027207 */ /* 0x000fc40005800000 */
[----:B------:R-:W-:Y:S02]  /*0600*/  SEL R3, R4, R19, !P3 ;  /* 0x0000001304037207 */ /* 0x000fe40005800000 */
[----:B------:R-:W-:Y:S02]  /*0610*/  @!P3 SEL R18, R16, R11, !P4 ;  /* 0x0000000b1012b207 */ /* 0x000fe40006000000 */
[----:B------:R-:W-:Y:S01]  /*0620*/  @!P3 SEL R19, R17, R9, !P4 ;  /* 0x000000091113b207 */ /* 0x000fe20006000000 */
[----:B------:R-:W-:Y:S04]  /*0630*/  STG.E.64 desc[UR4][R22.64], R2 ;  /* 0x0000000216007986 */ /* 0x000fe8000c101b04 */
[----:B------:R-:W-:Y:S01]  /*0640*/  STG.E.64 desc[UR4][R6.64], R18 ;  /* 0x0000001206007986 */ /* 0x000fe2000c101b04 */
[----:B------:R-:W-:Y:S05]  /*0650*/  EXIT ;  /* 0x000000000000794d */ /* 0x000fea0003800000 */
.L_x_0:
[----:B------:R-:W-:-:S00]  /*0660*/  BRA `(.L_x_0) ;  /* 0xfffffffc00fc7947 */ /* 0x000fc0000383ffff */
[----:B------:R-:W-:-:S00]  /*0670*/  NOP ;  /* 0x0000000000007918 */ /* 0x000fc00000000000 */
        /* <DEDUP_REMOVED lines=8> */
.L_x_1:


//--------------------- .nv.constant0.triton_poi_fused_cat_21 --------------------------
	.section	.nv.constant0.triton_poi_fused_cat_21,"a",@progbits
	.sectionflags	@""
	.align	4
.nv.constant0.triton_poi_fused_cat_21:
	.zero		604
